	.headerflags	@"EF_CUDA_TEXMODE_UNIFIED EF_CUDA_64BIT_ADDRESS EF_CUDA_ACCELERATORS EF_CUDA_SM90 EF_CUDA_VIRTUAL_SM(EF_CUDA_SM90)"
	.elftype	@"ET_EXEC"


//--------------------- .nv.info                  --------------------------
	.section	.nv.info,"",@"SHT_CUDA_INFO"
	.align	4


	//----- nvinfo : EIATTR_REGCOUNT
	.align		4
        /*0000*/ 	.byte	0x04, 0x2f
        /*0002*/ 	.short	(.L_3 - .L_2)
	.align		4
.L_2:
        /*0004*/ 	.word	index@(triton_poi_fused__native_batch_norm_legit_no_training_convolution_leaky_relu_2)
        /*0008*/ 	.word	0x00000014


	//----- nvinfo : EIATTR_MIN_STACK_SIZE
	.align		4
.L_3:
        /*000c*/ 	.byte	0x04, 0x12
        /*000e*/ 	.short	(.L_5 - .L_4)
	.align		4
.L_4:
        /*0010*/ 	.word	index@(triton_poi_fused__native_batch_norm_legit_no_training_convolution_leaky_relu_2)
        /*0014*/ 	.word	0x00000000


	//----- nvinfo : EIATTR_FRAME_SIZE
	.align		4
.L_5:
        /*0018*/ 	.byte	0x04, 0x11
        /*001a*/ 	.short	(.L_7 - .L_6)
	.align		4
.L_6:
        /*001c*/ 	.word	index@(triton_poi_fused__native_batch_norm_legit_no_training_convolution_leaky_relu_2)
        /*0020*/ 	.word	0x00000000


	//----- nvinfo : EIATTR_MIN_STACK_SIZE
	.align		4
.L_7:
        /*0024*/ 	.byte	0x04, 0x12
        /*0026*/ 	.short	(.L_9 - .L_8)
	.align		4
.L_8:
        /*0028*/ 	.word	index@(triton_poi_fused__native_batch_norm_legit_no_training_convolution_leaky_relu_2)
        /*002c*/ 	.word	0x00000000
.L_9:


//--------------------- .nv.info.triton_poi_fused__native_batch_norm_legit_no_training_convolution_leaky_relu_2 --------------------------
	.section	.nv.info.triton_poi_fused__native_batch_norm_legit_no_training_convolution_leaky_relu_2,"",@"SHT_CUDA_INFO"
	.sectionflags	@""
	.align	4


	//----- nvinfo : EIATTR_CUDA_API_VERSION
	.align		4
        /*0000*/ 	.byte	0x04, 0x37
        /*0002*/ 	.short	(.L_11 - .L_10)
.L_10:
        /*0004*/ 	.word	0x0000007c


	//----- nvinfo : EIATTR_KPARAM_INFO
	.align		4
.L_11:
        /*0008*/ 	.byte	0x04, 0x17
        /*000a*/ 	.short	(.L_13 - .L_12)
.L_12:
        /*000c*/ 	.word	0x00000000
        /*0010*/ 	.short	0x0007
        /*0012*/ 	.short	0x0038
        /*0014*/ 	.byte	0x00, 0xf0, 0x11, 0x00


	//----- nvinfo : EIATTR_KPARAM_INFO
	.align		4
.L_13:
        /*0018*/ 	.byte	0x04, 0x17
        /*001a*/ 	.short	(.L_15 - .L_14)
.L_14:
        /*001c*/ 	.word	0x00000000
        /*0020*/ 	.short	0x0006
        /*0022*/ 	.short	0x0030
        /*0024*/ 	.byte	0x00, 0xf4, 0x21, 0x00


	//----- nvinfo : EIATTR_KPARAM_INFO
	.align		4
.L_15:
        /*0028*/ 	.byte	0x04, 0x17
        /*002a*/ 	.short	(.L_17 - .L_16)
.L_16:
        /*002c*/ 	.word	0x00000000
        /*0030*/ 	.short	0x0005
        /*0032*/ 	.short	0x0028
        /*0034*/ 	.byte	0x00, 0xf4, 0x21, 0x00


	//----- nvinfo : EIATTR_KPARAM_INFO
	.align		4
.L_17:
        /*0038*/ 	.byte	0x04, 0x17
        /*003a*/ 	.short	(.L_19 - .L_18)
.L_18:
        /*003c*/ 	.word	0x00000000
        /*0040*/ 	.short	0x0004
        /*0042*/ 	.short	0x0020
        /*0044*/ 	.byte	0x00, 0xf4, 0x21, 0x00


	//----- nvinfo : EIATTR_KPARAM_INFO
	.align		4
.L_19:
        /*0048*/ 	.byte	0x04, 0x17
        /*004a*/ 	.short	(.L_21 - .L_20)
.L_20:
        /*004c*/ 	.word	0x00000000
        /*0050*/ 	.short	0x0003
        /*0052*/ 	.short	0x0018
        /*0054*/ 	.byte	0x00, 0xf4, 0x21, 0x00


	//----- nvinfo : EIATTR_KPARAM_INFO
	.align		4
.L_21:
        /*0058*/ 	.byte	0x04, 0x17
        /*005a*/ 	.short	(.L_23 - .L_22)
.L_22:
        /*005c*/ 	.word	0x00000000
        /*0060*/ 	.short	0x0002
        /*0062*/ 	.short	0x0010
        /*0064*/ 	.byte	0x00, 0xf4, 0x21, 0x00


	//----- nvinfo : EIATTR_KPARAM_INFO
	.align		4
.L_23:
        /*0068*/ 	.byte	0x04, 0x17
        /*006a*/ 	.short	(.L_25 - .L_24)
.L_24:
        /*006c*/ 	.word	0x00000000
        /*0070*/ 	.short	0x0001
        /*0072*/ 	.short	0x0008
        /*0074*/ 	.byte	0x00, 0xf4, 0x21, 0x00


	//----- nvinfo : EIATTR_KPARAM_INFO
	.align		4
.L_25:
        /*0078*/ 	.byte	0x04, 0x17
        /*007a*/ 	.short	(.L_27 - .L_26)
.L_26:
        /*007c*/ 	.word	0x00000000
        /*0080*/ 	.short	0x0000
        /*0082*/ 	.short	0x0000
        /*0084*/ 	.byte	0x00, 0xf4, 0x21, 0x00


	//----- nvinfo : EIATTR_SPARSE_MMA_MASK
	.align		4
.L_27:
        /*0088*/ 	.byte	0x03, 0x50
        /*008a*/ 	.short	0x0000


	//----- nvinfo : EIATTR_MAXREG_COUNT
	.align		4
        /*008c*/ 	.byte	0x03, 0x1b
        /*008e*/ 	.short	0x00ff


	//----- nvinfo : EIATTR_EXIT_INSTR_OFFSETS
	.align		4
        /*0090*/ 	.byte	0x04, 0x1c
        /*0092*/ 	.short	(.L_29 - .L_28)


	//   ....[0]....
.L_28:
        /*0094*/ 	.word	0x000003c0


	//----- nvinfo : EIATTR_REQNTID
	.align		4
.L_29:
        /*0098*/ 	.byte	0x04, 0x10
        /*009a*/ 	.short	(.L_31 - .L_30)
.L_30:
        /*009c*/ 	.word	0x00000080
        /*00a0*/ 	.word	0x00000001
        /*00a4*/ 	.word	0x00000001


	//----- nvinfo : EIATTR_CBANK_PARAM_SIZE
	.align		4
.L_31:
        /*00a8*/ 	.byte	0x03, 0x19
        /*00aa*/ 	.short	0x003c


	//----- nvinfo : EIATTR_PARAM_CBANK
	.align		4
        /*00ac*/ 	.byte	0x04, 0x0a
        /*00ae*/ 	.short	(.L_33 - .L_32)
	.align		4
.L_32:
        /*00b0*/ 	.word	index@(.nv.constant0.triton_poi_fused__native_batch_norm_legit_no_training_convolution_leaky_relu_2)
        /*00b4*/ 	.short	0x0210
        /*00b6*/ 	.short	0x003c


	//----- nvinfo : EIATTR_SW_WAR
	.align		4
.L_33:
        /*00b8*/ 	.byte	0x04, 0x36
        /*00ba*/ 	.short	(.L_35 - .L_34)
.L_34:
        /*00bc*/ 	.word	0x00000008
.L_35:


//--------------------- .nv.callgraph             --------------------------
	.section	.nv.callgraph,"",@"SHT_CUDA_CALLGRAPH"
	.align	4
	.sectionentsize	8
	.align		4
        /*0000*/ 	.word	0x00000000
	.align		4
        /*0004*/ 	.word	0xffffffff
	.align		4
        /*0008*/ 	.word	0x00000000
	.align		4
        /*000c*/ 	.word	0xfffffffe
	.align		4
        /*0010*/ 	.word	0x00000000
	.align		4
        /*0014*/ 	.word	0xfffffffd
	.align		4
        /*0018*/ 	.word	0x00000000
	.align		4
        /*001c*/ 	.word	0xfffffffc


//--------------------- .nv.constant4             --------------------------
	.section	.nv.constant4,"a",@progbits
	.align	8
	.align		8
.nv.constant4:
        /*0000*/ 	.dword	_$_str
	.align		8
        /*0008*/ 	.dword	_$_str_$_2


//--------------------- .text.triton_poi_fused__native_batch_norm_legit_no_training_convolution_leaky_relu_2 --------------------------
	.section	.text.triton_poi_fused__native_batch_norm_legit_no_training_convolution_leaky_relu_2,"ax",@progbits
	.align	128
        .global         triton_poi_fused__native_batch_norm_legit_no_training_convolution_leaky_relu_2
        .type           triton_poi_fused__native_batch_norm_legit_no_training_convolution_leaky_relu_2,@function
        .size           triton_poi_fused__native_batch_norm_legit_no_training_convolution_leaky_relu_2,(.L_x_1 - triton_poi_fused__native_batch_norm_legit_no_training_convolution_leaky_relu_2)
        .other          triton_poi_fused__native_batch_norm_legit_no_training_convolution_leaky_relu_2,@"STO_CUDA_ENTRY STV_DEFAULT"
triton_poi_fused__native_batch_norm_legit_no_training_convolution_leaky_relu_2:
.text.triton_poi_fused__native_batch_norm_legit_no_training_convolution_leaky_relu_2:
[----:B------:R-:W-:Y:S01]  /*0000*/  LDC R1, c[0x0][0x28] ;  /* 0x00000a00ff017b82 */ /* 0x000fe20000000800 */
[----:B------:R-:W1:Y:S07]  /*0010*/  S2R R0, SR_TID.X ;  /* 0x0000000000007919 */ /* 0x000e6e0000002100 */
[----:B------:R-:W2:Y:S01]  /*0020*/  LDC.64 R12, c[0x0][0x230] ;  /* 0x00008c00ff0c7b82 */ /* 0x000ea20000000a00 */
[----:B------:R-:W-:Y:S01]  /*0030*/  ULDC.64 UR4, c[0x0][0x208] ;  /* 0x0000820000047ab9 */ /* 0x000fe20000000a00 */
[----:B------:R-:W3:Y:S06]  /*0040*/  S2R R5, SR_CTAID.X ;  /* 0x0000000000057919 */ /* 0x000eec0000002500 */
[----:B------:R-:W4:Y:S08]  /*0050*/  LDC.64 R10, c[0x0][0x220] ;  /* 0x00008800ff0a7b82 */ /* 0x000f300000000a00 */
[----:B------:R-:W5:Y:S08]  /*0060*/  LDC.64 R8, c[0x0][0x228] ;  /* 0x00008a00ff087b82 */ /* 0x000f700000000a00 */
[----:B------:R-:W4:Y:S01]  /*0070*/  LDC.64 R14, c[0x0][0x238] ;  /* 0x00008e00ff0e7b82 */ /* 0x000f220000000a00 */
[----:B-1----:R-:W-:-:S02]  /*0080*/  SHF.L.U32 R0, R0, 0x1, RZ ;  /* 0x0000000100007819 */ /* 0x002fc400000006ff */
[----:B---3--:R-:W-:Y:S02]  /*0090*/  SHF.R.S32.HI R3, RZ, 0x17, R5 ;  /* 0x00000017ff037819 */ /* 0x008fe40000011405 */
[----:B------:R-:W-:Y:S02]  /*00a0*/  LOP3.LUT R0, R0, 0xfe, RZ, 0xc0, !PT ;  /* 0x000000fe00007812 */ /* 0x000fe400078ec0ff */
[----:B------:R-:W-:Y:S02]  /*00b0*/  SGXT R3, R3, 0x1 ;  /* 0x000000010303781a */ /* 0x000fe40000000200 */
[----:B------:R-:W-:Y:S02]  /*00c0*/  LEA R0, R5, R0, 0x8 ;  /* 0x0000000005007211 */ /* 0x000fe400078e40ff */
[----:B------:R-:W1:Y:S02]  /*00d0*/  LDC.64 R4, c[0x0][0x240] ;  /* 0x00009000ff047b82 */ /* 0x000e640000000a00 */
[----:B------:R-:W-:-:S04]  /*00e0*/  LEA.HI R3, R3, R0, RZ, 0x2 ;  /* 0x0000000003037211 */ /* 0x000fc800078f10ff */
[--C-:B------:R-:W-:Y:S02]  /*00f0*/  SHF.R.S32.HI R2, RZ, 0x2, R3.reuse ;  /* 0x00000002ff027819 */ /* 0x100fe40000011403 */
[----:B------:R-:W-:-:S04]  /*0100*/  SHF.R.S32.HI R3, RZ, 0x1f, R3 ;  /* 0x0000001fff037819 */ /* 0x000fc80000011403 */
[----:B------:R-:W-:-:S04]  /*0110*/  LEA.HI R3, R3, R2, RZ, 0x8 ;  /* 0x0000000203037211 */ /* 0x000fc800078f40ff */
[----:B------:R-:W-:-:S04]  /*0120*/  LOP3.LUT R3, R3, 0xffffff00, RZ, 0xc0, !PT ;  /* 0xffffff0003037812 */ /* 0x000fc800078ec0ff */
[----:B------:R-:W-:Y:S02]  /*0130*/  IADD3 R17, R2, -R3, RZ ;  /* 0x8000000302117210 */ /* 0x000fe40007ffe0ff */
[----:B------:R-:W3:Y:S03]  /*0140*/  LDC.64 R2, c[0x0][0x210] ;  /* 0x00008400ff027b82 */ /* 0x000ee60000000a00 */
[----:B--2---:R-:W-:-:S05]  /*0150*/  IMAD.WIDE R12, R17, 0x4, R12 ;  /* 0x00000004110c7825 */ /* 0x004fca00078e020c */
[----:B------:R2:W2:Y:S01]  /*0160*/  LDG.E.EL R16, desc[UR4][R12.64] ;  /* 0x000000040c107981 */ /* 0x0004a2000c2e1900 */
[----:B----4-:R-:W-:-:S04]  /*0170*/  IMAD.WIDE R10, R17, 0x4, R10 ;  /* 0x00000004110a7825 */ /* 0x010fc800078e020a */
[----:B-----5:R-:W-:Y:S02]  /*0180*/  IMAD.WIDE R8, R17, 0x4, R8 ;  /* 0x0000000411087825 */ /* 0x020fe400078e0208 */
[----:B------:R-:W4:Y:S04]  /*0190*/  LDG.E.EL R10, desc[UR4][R10.64] ;  /* 0x000000040a0a7981 */ /* 0x000f28000c2e1900 */
[----:B------:R5:W4:Y:S01]  /*01a0*/  LDG.E.EL R8, desc[UR4][R8.64] ;  /* 0x0000000408087981 */ /* 0x000b22000c2e1900 */
[----:B---3--:R-:W-:-:S05]  /*01b0*/  IMAD.WIDE R2, R0, 0x4, R2 ;  /* 0x0000000400027825 */ /* 0x008fca00078e0202 */
[----:B------:R-:W4:Y:S01]  /*01c0*/  LDG.E.64 R6, desc[UR4][R2.64] ;  /* 0x0000000402067981 */ /* 0x000f22000c1e1b00 */
[----:B0-2---:R-:W-:-:S04]  /*01d0*/  IMAD.WIDE R12, R17, 0x4, R14 ;  /* 0x00000004110c7825 */ /* 0x005fc800078e020e */
[----:B-1----:R-:W-:Y:S02]  /*01e0*/  IMAD.WIDE R4, R17, 0x4, R4 ;  /* 0x0000000411047825 */ /* 0x002fe400078e0204 */
[----:B------:R-:W2:Y:S04]  /*01f0*/  LDG.E.EL R12, desc[UR4][R12.64] ;  /* 0x000000040c0c7981 */ /* 0x000ea8000c2e1900 */
[----:B------:R0:W2:Y:S01]  /*0200*/  LDG.E.EL R15, desc[UR4][R4.64] ;  /* 0x00000004040f7981 */ /* 0x0000a2000c2e1900 */
[----:B-----5:R-:W-:Y:S01]  /*0210*/  HFMA2.MMA R9, -RZ, RZ, 1.625, 0 ;  /* 0x3e800000ff097435 */ /* 0x020fe200000001ff */
[----:B0-----:R-:W0:Y:S02]  /*0220*/  LDC.64 R4, c[0x0][0x218] ;  /* 0x00008600ff047b82 */ /* 0x001e240000000a00 */
[----:B0-----:R-:W-:-:S04]  /*0230*/  IMAD.WIDE R4, R0, 0x4, R4 ;  /* 0x0000000400047825 */ /* 0x001fc800078e0204 */
[----:B------:R-:W-:-:S04]  /*0240*/  FADD R16, R16, 9.9999997473787516356e-06 ;  /* 0x3727c5ac10107421 */ /* 0x000fc80000000000 */
[----:B------:R-:W0:Y:S02]  /*0250*/  MUFU.SQRT R14, R16 ;  /* 0x00000010000e7308 */ /* 0x000e240000002000 */
[C---:B0-----:R-:W-:Y:S02]  /*0260*/  FSETP.GT.AND P0, PT, R14.reuse, 8.50705917302346158658e+37, PT ;  /* 0x7e8000000e00780b */ /* 0x041fe40003f04000 */
[----:B------:R-:W-:-:S11]  /*0270*/  FSETP.GEU.AND P1, PT, R14, 1.175494350822287508e-38, PT ;  /* 0x008000000e00780b */ /* 0x000fd60003f2e000 */
[----:B------:R-:W-:-:S04]  /*0280*/  @P0 FMUL R14, R14, 0.25 ;  /* 0x3e8000000e0e0820 */ /* 0x000fc80000400000 */
[----:B------:R-:W-:-:S06]  /*0290*/  @!P1 FMUL R14, R14, 16777216 ;  /* 0x4b8000000e0e9820 */ /* 0x000fcc0000400000 */
[----:B------:R-:W0:Y:S01]  /*02a0*/  MUFU.RCP R14, R14 ;  /* 0x0000000e000e7308 */ /* 0x000e220000001000 */
[----:B------:R-:W-:Y:S01]  /*02b0*/  FSEL R9, R9, 1, P0 ;  /* 0x3f80000009097808 */ /* 0x000fe20000000000 */
[--C-:B----4-:R-:W-:Y:S01]  /*02c0*/  FADD R6, R6, R10.reuse ;  /* 0x0000000a06067221 */ /* 0x110fe20000000000 */
[----:B------:R-:W-:-:S03]  /*02d0*/  FADD R7, R7, R10 ;  /* 0x0000000a07077221 */ /* 0x000fc60000000000 */
[----:B------:R-:W-:-:S04]  /*02e0*/  @!P1 FMUL R9, R9, 16777216 ;  /* 0x4b80000009099820 */ /* 0x000fc80000400000 */
[----:B0-----:R-:W-:Y:S01]  /*02f0*/  FMUL R10, R14, R9 ;  /* 0x000000090e0a7220 */ /* 0x001fe20000400000 */
[C---:B------:R-:W-:Y:S01]  /*0300*/  FADD R9, -R8.reuse, R6 ;  /* 0x0000000608097221 */ /* 0x040fe20000000100 */
[----:B------:R-:W-:-:S03]  /*0310*/  FADD R8, -R8, R7 ;  /* 0x0000000708087221 */ /* 0x000fc60000000100 */
[-C--:B------:R-:W-:Y:S01]  /*0320*/  FMUL R9, R9, R10.reuse ;  /* 0x0000000a09097220 */ /* 0x080fe20000400000 */
[----:B------:R-:W-:-:S03]  /*0330*/  FMUL R8, R8, R10 ;  /* 0x0000000a08087220 */ /* 0x000fc60000400000 */
[C-C-:B--2---:R-:W-:Y:S01]  /*0340*/  FFMA R14, R12.reuse, R9, R15.reuse ;  /* 0x000000090c0e7223 */ /* 0x144fe2000000000f */
[----:B------:R-:W-:-:S04]  /*0350*/  FFMA R15, R12, R8, R15 ;  /* 0x000000080c0f7223 */ /* 0x000fc8000000000f */
[C---:B------:R-:W-:Y:S02]  /*0360*/  FSETP.GT.AND P0, PT, R14.reuse, RZ, PT ;  /* 0x000000ff0e00720b */ /* 0x040fe40003f04000 */
[----:B------:R-:W-:Y:S01]  /*0370*/  FSETP.GT.AND P1, PT, R15, RZ, PT ;  /* 0x000000ff0f00720b */ /* 0x000fe20003f24000 */
[----:B------:R-:W-:Y:S10]  /*0380*/  STG.E.64 desc[UR4][R2.64], R6 ;  /* 0x0000000602007986 */ /* 0x000ff4000c101b04 */
[----:B------:R-:W-:-:S02]  /*0390*/  @!P0 FMUL R14, R14, 0.20000000298023223877 ;  /* 0x3e4ccccd0e0e8820 */ /* 0x000fc40000400000 */
[----:B------:R-:W-:-:S05]  /*03a0*/  @!P1 FMUL R15, R15, 0.20000000298023223877 ;  /* 0x3e4ccccd0f0f9820 */ /* 0x000fca0000400000 */
[----:B------:R-:W-:Y:S01]  /*03b0*/  STG.E.64 desc[UR4][R4.64], R14 ;  /* 0x0000000e04007986 */ /* 0x000fe2000c101b04 */
[----:B------:R-:W-:Y:S05]  /*03c0*/  EXIT ;  /* 0x000000000000794d */ /* 0x000fea0003800000 */
.L_x_0:
[----:B------:R-:W-:-:S00]  /*03d0*/  BRA `(.L_x_0) ;  /* 0xfffffffc00fc7947 */ /* 0x000fc0000383ffff */
[----:B------:R-:W-:-:S00]  /*03e0*/  NOP ;  /* 0x0000000000007918 */ /* 0x000fc00000000000 */
        /* <DEDUP_REMOVED lines=9> */
.L_x_1:


//--------------------- .nv.global.init           --------------------------
	.section	.nv.global.init,"aw",@progbits
.nv.global.init:
	.type		_$_str,@object
	.size		_$_str,(_$_str_$_2 - _$_str)
_$_str:
        /*0000*/ 	.byte	0x5f, 0x5f, 0x43, 0x55, 0x44, 0x41, 0x5f, 0x46, 0x54, 0x5a, 0x00
	.type		_$_str_$_2,@object
	.size		_$_str_$_2,(.L_1 - _$_str_$_2)
_$_str_$_2:
        /*000b*/ 	.byte	0x5f, 0x5f, 0x43, 0x55, 0x44, 0x41, 0x5f, 0x50, 0x52, 0x45, 0x43, 0x5f, 0x53, 0x51, 0x52, 0x54
        /*001b*/ 	.byte	0x00
.L_1:


//--------------------- .nv.constant0.triton_poi_fused__native_batch_norm_legit_no_training_convolution_leaky_relu_2 --------------------------
	.section	.nv.constant0.triton_poi_fused__native_batch_norm_legit_no_training_convolution_leaky_relu_2,"a",@progbits
	.sectionflags	@""
	.align	4
.nv.constant0.triton_poi_fused__native_batch_norm_legit_no_training_convolution_leaky_relu_2:
	.zero		588
